	.headerflags	@"EF_CUDA_TEXMODE_UNIFIED EF_CUDA_64BIT_ADDRESS EF_CUDA_ACCELERATORS EF_CUDA_SM90 EF_CUDA_VIRTUAL_SM(EF_CUDA_SM90)"
	.elftype	@"ET_EXEC"


//--------------------- .nv.info                  --------------------------
	.section	.nv.info,"",@"SHT_CUDA_INFO"
	.align	4


	//----- nvinfo : EIATTR_REGCOUNT
	.align		4
        /*0000*/ 	.byte	0x04, 0x2f
        /*0002*/ 	.short	(.L_1 - .L_0)
	.align		4
.L_0:
        /*0004*/ 	.word	index@(triton_poi_fused_convolution_leaky_relu_leaky_relu_backward_9)
        /*0008*/ 	.word	0x0000000c


	//----- nvinfo : EIATTR_MIN_STACK_SIZE
	.align		4
.L_1:
        /*000c*/ 	.byte	0x04, 0x12
        /*000e*/ 	.short	(.L_3 - .L_2)
	.align		4
.L_2:
        /*0010*/ 	.word	index@(triton_poi_fused_convolution_leaky_relu_leaky_relu_backward_9)
        /*0014*/ 	.word	0x00000000


	//----- nvinfo : EIATTR_FRAME_SIZE
	.align		4
.L_3:
        /*0018*/ 	.byte	0x04, 0x11
        /*001a*/ 	.short	(.L_5 - .L_4)
	.align		4
.L_4:
        /*001c*/ 	.word	index@(triton_poi_fused_convolution_leaky_relu_leaky_relu_backward_9)
        /*0020*/ 	.word	0x00000000


	//----- nvinfo : EIATTR_MIN_STACK_SIZE
	.align		4
.L_5:
        /*0024*/ 	.byte	0x04, 0x12
        /*0026*/ 	.short	(.L_7 - .L_6)
	.align		4
.L_6:
        /*0028*/ 	.word	index@(triton_poi_fused_convolution_leaky_relu_leaky_relu_backward_9)
        /*002c*/ 	.word	0x00000000
.L_7:


//--------------------- .nv.info.triton_poi_fused_convolution_leaky_relu_leaky_relu_backward_9 --------------------------
	.section	.nv.info.triton_poi_fused_convolution_leaky_relu_leaky_relu_backward_9,"",@"SHT_CUDA_INFO"
	.sectionflags	@""
	.align	4


	//----- nvinfo : EIATTR_CUDA_API_VERSION
	.align		4
        /*0000*/ 	.byte	0x04, 0x37
        /*0002*/ 	.short	(.L_9 - .L_8)
.L_8:
        /*0004*/ 	.word	0x0000007c


	//----- nvinfo : EIATTR_KPARAM_INFO
	.align		4
.L_9:
        /*0008*/ 	.byte	0x04, 0x17
        /*000a*/ 	.short	(.L_11 - .L_10)
.L_10:
        /*000c*/ 	.word	0x00000000
        /*0010*/ 	.short	0x0003
        /*0012*/ 	.short	0x0018
        /*0014*/ 	.byte	0x00, 0xf0, 0x11, 0x00


	//----- nvinfo : EIATTR_KPARAM_INFO
	.align		4
.L_11:
        /*0018*/ 	.byte	0x04, 0x17
        /*001a*/ 	.short	(.L_13 - .L_12)
.L_12:
        /*001c*/ 	.word	0x00000000
        /*0020*/ 	.short	0x0002
        /*0022*/ 	.short	0x0010
        /*0024*/ 	.byte	0x00, 0xf4, 0x21, 0x00


	//----- nvinfo : EIATTR_KPARAM_INFO
	.align		4
.L_13:
        /*0028*/ 	.byte	0x04, 0x17
        /*002a*/ 	.short	(.L_15 - .L_14)
.L_14:
        /*002c*/ 	.word	0x00000000
        /*0030*/ 	.short	0x0001
        /*0032*/ 	.short	0x0008
        /*0034*/ 	.byte	0x00, 0xf4, 0x21, 0x00


	//----- nvinfo : EIATTR_KPARAM_INFO
	.align		4
.L_15:
        /*0038*/ 	.byte	0x04, 0x17
        /*003a*/ 	.short	(.L_17 - .L_16)
.L_16:
        /*003c*/ 	.word	0x00000000
        /*0040*/ 	.short	0x0000
        /*0042*/ 	.short	0x0000
        /*0044*/ 	.byte	0x00, 0xf4, 0x21, 0x00


	//----- nvinfo : EIATTR_SPARSE_MMA_MASK
	.align		4
.L_17:
        /*0048*/ 	.byte	0x03, 0x50
        /*004a*/ 	.short	0x0000


	//----- nvinfo : EIATTR_MAXREG_COUNT
	.align		4
        /*004c*/ 	.byte	0x03, 0x1b
        /*004e*/ 	.short	0x00ff


	//----- nvinfo : EIATTR_EXIT_INSTR_OFFSETS
	.align		4
        /*0050*/ 	.byte	0x04, 0x1c
        /*0052*/ 	.short	(.L_19 - .L_18)


	//   ....[0]....
.L_18:
        /*0054*/ 	.word	0x000001d0


	//----- nvinfo : EIATTR_REQNTID
	.align		4
.L_19:
        /*0058*/ 	.byte	0x04, 0x10
        /*005a*/ 	.short	(.L_21 - .L_20)
.L_20:
        /*005c*/ 	.word	0x00000080
        /*0060*/ 	.word	0x00000001
        /*0064*/ 	.word	0x00000001


	//----- nvinfo : EIATTR_CBANK_PARAM_SIZE
	.align		4
.L_21:
        /*0068*/ 	.byte	0x03, 0x19
        /*006a*/ 	.short	0x001c


	//----- nvinfo : EIATTR_PARAM_CBANK
	.align		4
        /*006c*/ 	.byte	0x04, 0x0a
        /*006e*/ 	.short	(.L_23 - .L_22)
	.align		4
.L_22:
        /*0070*/ 	.word	index@(.nv.constant0.triton_poi_fused_convolution_leaky_relu_leaky_relu_backward_9)
        /*0074*/ 	.short	0x0210
        /*0076*/ 	.short	0x001c


	//----- nvinfo : EIATTR_SW_WAR
	.align		4
.L_23:
        /*0078*/ 	.byte	0x04, 0x36
        /*007a*/ 	.short	(.L_25 - .L_24)
.L_24:
        /*007c*/ 	.word	0x00000008
.L_25:


//--------------------- .nv.callgraph             --------------------------
	.section	.nv.callgraph,"",@"SHT_CUDA_CALLGRAPH"
	.align	4
	.sectionentsize	8
	.align		4
        /*0000*/ 	.word	0x00000000
	.align		4
        /*0004*/ 	.word	0xffffffff
	.align		4
        /*0008*/ 	.word	0x00000000
	.align		4
        /*000c*/ 	.word	0xfffffffe
	.align		4
        /*0010*/ 	.word	0x00000000
	.align		4
        /*0014*/ 	.word	0xfffffffd
	.align		4
        /*0018*/ 	.word	0x00000000
	.align		4
        /*001c*/ 	.word	0xfffffffc


//--------------------- .text.triton_poi_fused_convolution_leaky_relu_leaky_relu_backward_9 --------------------------
	.section	.text.triton_poi_fused_convolution_leaky_relu_leaky_relu_backward_9,"ax",@progbits
	.align	128
        .global         triton_poi_fused_convolution_leaky_relu_leaky_relu_backward_9
        .type           triton_poi_fused_convolution_leaky_relu_leaky_relu_backward_9,@function
        .size           triton_poi_fused_convolution_leaky_relu_leaky_relu_backward_9,(.L_x_1 - triton_poi_fused_convolution_leaky_relu_leaky_relu_backward_9)
        .other          triton_poi_fused_convolution_leaky_relu_leaky_relu_backward_9,@"STO_CUDA_ENTRY STV_DEFAULT"
triton_poi_fused_convolution_leaky_relu_leaky_relu_backward_9:
.text.triton_poi_fused_convolution_leaky_relu_leaky_relu_backward_9:
[----:B------:R-:W-:Y:S01]  /*0000*/  LDC R1, c[0x0][0x28] ;  /* 0x00000a00ff017b82 */ /* 0x000fe20000000800 */
[----:B------:R-:W1:Y:S07]  /*0010*/  S2R R0, SR_TID.X ;  /* 0x0000000000007919 */ /* 0x000e6e0000002100 */
[----:B------:R-:W2:Y:S01]  /*0020*/  LDC.64 R4, c[0x0][0x218] ;  /* 0x00008600ff047b82 */ /* 0x000ea20000000a00 */
[----:B------:R-:W-:Y:S01]  /*0030*/  ULDC.64 UR4, c[0x0][0x208] ;  /* 0x0000820000047ab9 */ /* 0x000fe20000000a00 */
[----:B------:R-:W-:Y:S01]  /*0040*/  ULDC.64 UR6, c[0x0][0x220] ;  /* 0x0000880000067ab9 */ /* 0x000fe20000000a00 */
[----:B------:R-:W3:Y:S01]  /*0050*/  S2R R7, SR_CTAID.X ;  /* 0x0000000000077919 */ /* 0x000ee20000002500 */
[----:B-1----:R-:W-:-:S02]  /*0060*/  LOP3.LUT R0, R0, 0x7f, RZ, 0xc0, !PT ;  /* 0x0000007f00007812 */ /* 0x002fc400078ec0ff */
[----:B---3--:R-:W-:-:S03]  /*0070*/  SHF.R.S32.HI R2, RZ, 0x18, R7 ;  /* 0x00000018ff027819 */ /* 0x008fc60000011407 */
[----:B------:R-:W-:Y:S01]  /*0080*/  IMAD R7, R7, 0x80, R0 ;  /* 0x0000008007077824 */ /* 0x000fe200078e0200 */
[----:B------:R-:W-:Y:S02]  /*0090*/  SGXT R0, R2, 0x1 ;  /* 0x000000010200781a */ /* 0x000fe40000000200 */
[----:B------:R-:W1:Y:S02]  /*00a0*/  LDC.64 R2, c[0x0][0x210] ;  /* 0x00008400ff027b82 */ /* 0x000e640000000a00 */
[----:B------:R-:W-:-:S04]  /*00b0*/  LEA.HI R0, R0, R7, RZ, 0x2 ;  /* 0x0000000700007211 */ /* 0x000fc800078f10ff */
[--C-:B------:R-:W-:Y:S02]  /*00c0*/  SHF.R.S32.HI R6, RZ, 0x2, R0.reuse ;  /* 0x00000002ff067819 */ /* 0x100fe40000011400 */
[----:B------:R-:W-:-:S04]  /*00d0*/  SHF.R.S32.HI R9, RZ, 0x1f, R0 ;  /* 0x0000001fff097819 */ /* 0x000fc80000011400 */
[----:B------:R-:W-:-:S04]  /*00e0*/  LEA.HI R9, R9, R6, RZ, 0x9 ;  /* 0x0000000609097211 */ /* 0x000fc800078f48ff */
[----:B------:R-:W-:-:S05]  /*00f0*/  LOP3.LUT R9, R9, 0xfffffe00, RZ, 0xc0, !PT ;  /* 0xfffffe0009097812 */ /* 0x000fca00078ec0ff */
[----:B------:R-:W-:Y:S02]  /*0100*/  IMAD.IADD R9, R6, 0x1, -R9 ;  /* 0x0000000106097824 */ /* 0x000fe400078e0a09 */
[----:B-1----:R-:W-:-:S04]  /*0110*/  IMAD.WIDE R2, R7, 0x4, R2 ;  /* 0x0000000407027825 */ /* 0x002fc800078e0202 */
[----:B--2---:R-:W-:Y:S02]  /*0120*/  IMAD.WIDE R4, R9, 0x4, R4 ;  /* 0x0000000409047825 */ /* 0x004fe400078e0204 */
[----:B------:R-:W2:Y:S04]  /*0130*/  LDG.E R2, desc[UR4][R2.64] ;  /* 0x0000000402027981 */ /* 0x000ea8000c1e1900 */
[----:B------:R-:W2:Y:S01]  /*0140*/  LDG.E.EL R5, desc[UR4][R4.64] ;  /* 0x0000000404057981 */ /* 0x000ea2000c2e1900 */
[----:B------:R-:W-:-:S04]  /*0150*/  IADD3 R6, P1, R7, UR6, RZ ;  /* 0x0000000607067c10 */ /* 0x000fc8000ff3e0ff */
[----:B------:R-:W-:Y:S02]  /*0160*/  LEA.HI.X.SX32 R7, R7, UR7, 0x1, P1 ;  /* 0x0000000707077c11 */ /* 0x000fe400088f0eff */
[C---:B--2---:R-:W-:Y:S01]  /*0170*/  FSETP.GT.AND P0, PT, R2.reuse, -R5, PT ;  /* 0x800000050200720b */ /* 0x044fe20003f04000 */
[----:B------:R-:W-:-:S12]  /*0180*/  FADD R0, R2, R5 ;  /* 0x0000000502007221 */ /* 0x000fd80000000000 */
[----:B------:R-:W-:-:S05]  /*0190*/  @!P0 FMUL R0, R0, 0.10000000149011611938 ;  /* 0x3dcccccd00008820 */ /* 0x000fca0000400000 */
[----:B------:R-:W-:-:S04]  /*01a0*/  FSETP.GT.AND P0, PT, R0, RZ, PT ;  /* 0x000000ff0000720b */ /* 0x000fc80003f04000 */
[----:B------:R-:W-:-:S05]  /*01b0*/  SEL R9, RZ, 0x1, !P0 ;  /* 0x00000001ff097807 */ /* 0x000fca0004000000 */
[----:B------:R-:W-:Y:S01]  /*01c0*/  STG.E.U8 desc[UR4][R6.64], R9 ;  /* 0x0000000906007986 */ /* 0x000fe2000c101104 */
[----:B------:R-:W-:Y:S05]  /*01d0*/  EXIT ;  /* 0x000000000000794d */ /* 0x000fea0003800000 */
.L_x_0:
[----:B------:R-:W-:-:S00]  /*01e0*/  BRA `(.L_x_0) ;  /* 0xfffffffc00fc7947 */ /* 0x000fc0000383ffff */
[----:B------:R-:W-:-:S00]  /*01f0*/  NOP ;  /* 0x0000000000007918 */ /* 0x000fc00000000000 */
        /* <DEDUP_REMOVED lines=8> */
.L_x_1:


//--------------------- .nv.constant0.triton_poi_fused_convolution_leaky_relu_leaky_relu_backward_9 --------------------------
	.section	.nv.constant0.triton_poi_fused_convolution_leaky_relu_leaky_relu_backward_9,"a",@progbits
	.sectionflags	@""
	.align	4
.nv.constant0.triton_poi_fused_convolution_leaky_relu_leaky_relu_backward_9:
	.zero		556
